	.headerflags	@"EF_CUDA_TEXMODE_UNIFIED EF_CUDA_64BIT_ADDRESS EF_CUDA_ACCELERATORS EF_CUDA_SM90 EF_CUDA_VIRTUAL_SM(EF_CUDA_SM90)"
	.elftype	@"ET_EXEC"


//--------------------- .nv.info                  --------------------------
	.section	.nv.info,"",@"SHT_CUDA_INFO"
	.align	4


	//----- nvinfo : EIATTR_REGCOUNT
	.align		4
        /*0000*/ 	.byte	0x04, 0x2f
        /*0002*/ 	.short	(.L_1 - .L_0)
	.align		4
.L_0:
        /*0004*/ 	.word	index@(triton_poi_fused_add_div_ones_like_pow_sum_0)
        /*0008*/ 	.word	0x0000001a


	//----- nvinfo : EIATTR_MIN_STACK_SIZE
	.align		4
.L_1:
        /*000c*/ 	.byte	0x04, 0x12
        /*000e*/ 	.short	(.L_3 - .L_2)
	.align		4
.L_2:
        /*0010*/ 	.word	index@(triton_poi_fused_add_div_ones_like_pow_sum_0)
        /*0014*/ 	.word	0x00000000


	//----- nvinfo : EIATTR_FRAME_SIZE
	.align		4
.L_3:
        /*0018*/ 	.byte	0x04, 0x11
        /*001a*/ 	.short	(.L_5 - .L_4)
	.align		4
.L_4:
        /*001c*/ 	.word	index@(triton_poi_fused_add_div_ones_like_pow_sum_0)
        /*0020*/ 	.word	0x00000000


	//----- nvinfo : EIATTR_MIN_STACK_SIZE
	.align		4
.L_5:
        /*0024*/ 	.byte	0x04, 0x12
        /*0026*/ 	.short	(.L_7 - .L_6)
	.align		4
.L_6:
        /*0028*/ 	.word	index@(triton_poi_fused_add_div_ones_like_pow_sum_0)
        /*002c*/ 	.word	0x00000000
.L_7:


//--------------------- .nv.info.triton_poi_fused_add_div_ones_like_pow_sum_0 --------------------------
	.section	.nv.info.triton_poi_fused_add_div_ones_like_pow_sum_0,"",@"SHT_CUDA_INFO"
	.sectionflags	@""
	.align	4


	//----- nvinfo : EIATTR_CUDA_API_VERSION
	.align		4
        /*0000*/ 	.byte	0x04, 0x37
        /*0002*/ 	.short	(.L_9 - .L_8)
.L_8:
        /*0004*/ 	.word	0x0000007c


	//----- nvinfo : EIATTR_KPARAM_INFO
	.align		4
.L_9:
        /*0008*/ 	.byte	0x04, 0x17
        /*000a*/ 	.short	(.L_11 - .L_10)
.L_10:
        /*000c*/ 	.word	0x00000000
        /*0010*/ 	.short	0x0002
        /*0012*/ 	.short	0x0010
        /*0014*/ 	.byte	0x00, 0xf0, 0x11, 0x00


	//----- nvinfo : EIATTR_KPARAM_INFO
	.align		4
.L_11:
        /*0018*/ 	.byte	0x04, 0x17
        /*001a*/ 	.short	(.L_13 - .L_12)
.L_12:
        /*001c*/ 	.word	0x00000000
        /*0020*/ 	.short	0x0001
        /*0022*/ 	.short	0x0008
        /*0024*/ 	.byte	0x00, 0xf4, 0x21, 0x00


	//----- nvinfo : EIATTR_KPARAM_INFO
	.align		4
.L_13:
        /*0028*/ 	.byte	0x04, 0x17
        /*002a*/ 	.short	(.L_15 - .L_14)
.L_14:
        /*002c*/ 	.word	0x00000000
        /*0030*/ 	.short	0x0000
        /*0032*/ 	.short	0x0000
        /*0034*/ 	.byte	0x00, 0xf4, 0x21, 0x00


	//----- nvinfo : EIATTR_SPARSE_MMA_MASK
	.align		4
.L_15:
        /*0038*/ 	.byte	0x03, 0x50
        /*003a*/ 	.short	0x0000


	//----- nvinfo : EIATTR_MAXREG_COUNT
	.align		4
        /*003c*/ 	.byte	0x03, 0x1b
        /*003e*/ 	.short	0x00ff


	//----- nvinfo : EIATTR_EXIT_INSTR_OFFSETS
	.align		4
        /*0040*/ 	.byte	0x04, 0x1c
        /*0042*/ 	.short	(.L_17 - .L_16)


	//   ....[0]....
.L_16:
        /*0044*/ 	.word	0x00000580


	//   ....[1]....
        /*0048*/ 	.word	0x000005a0


	//----- nvinfo : EIATTR_REQNTID
	.align		4
.L_17:
        /*004c*/ 	.byte	0x04, 0x10
        /*004e*/ 	.short	(.L_19 - .L_18)
.L_18:
        /*0050*/ 	.word	0x00000080
        /*0054*/ 	.word	0x00000001
        /*0058*/ 	.word	0x00000001


	//----- nvinfo : EIATTR_CBANK_PARAM_SIZE
	.align		4
.L_19:
        /*005c*/ 	.byte	0x03, 0x19
        /*005e*/ 	.short	0x0014


	//----- nvinfo : EIATTR_PARAM_CBANK
	.align		4
        /*0060*/ 	.byte	0x04, 0x0a
        /*0062*/ 	.short	(.L_21 - .L_20)
	.align		4
.L_20:
        /*0064*/ 	.word	index@(.nv.constant0.triton_poi_fused_add_div_ones_like_pow_sum_0)
        /*0068*/ 	.short	0x0210
        /*006a*/ 	.short	0x0014


	//----- nvinfo : EIATTR_SW_WAR
	.align		4
.L_21:
        /*006c*/ 	.byte	0x04, 0x36
        /*006e*/ 	.short	(.L_23 - .L_22)
.L_22:
        /*0070*/ 	.word	0x00000008
.L_23:


//--------------------- .nv.callgraph             --------------------------
	.section	.nv.callgraph,"",@"SHT_CUDA_CALLGRAPH"
	.align	4
	.sectionentsize	8
	.align		4
        /*0000*/ 	.word	0x00000000
	.align		4
        /*0004*/ 	.word	0xffffffff
	.align		4
        /*0008*/ 	.word	0x00000000
	.align		4
        /*000c*/ 	.word	0xfffffffe
	.align		4
        /*0010*/ 	.word	0x00000000
	.align		4
        /*0014*/ 	.word	0xfffffffd
	.align		4
        /*0018*/ 	.word	0x00000000
	.align		4
        /*001c*/ 	.word	0xfffffffc


//--------------------- .text.triton_poi_fused_add_div_ones_like_pow_sum_0 --------------------------
	.section	.text.triton_poi_fused_add_div_ones_like_pow_sum_0,"ax",@progbits
	.align	128
        .global         triton_poi_fused_add_div_ones_like_pow_sum_0
        .type           triton_poi_fused_add_div_ones_like_pow_sum_0,@function
        .size           triton_poi_fused_add_div_ones_like_pow_sum_0,(.L_x_1 - triton_poi_fused_add_div_ones_like_pow_sum_0)
        .other          triton_poi_fused_add_div_ones_like_pow_sum_0,@"STO_CUDA_ENTRY STV_DEFAULT"
triton_poi_fused_add_div_ones_like_pow_sum_0:
.text.triton_poi_fused_add_div_ones_like_pow_sum_0:
[----:B------:R-:W0:Y:S02]  /*0000*/  LDC R1, c[0x0][0x28] ;  /* 0x00000a00ff017b82 */ /* 0x000e240000000800 */
[----:B------:R-:W1:Y:S01]  /*0010*/  S2R R0, SR_TID.X ;  /* 0x0000000000007919 */ /* 0x000e620000002100 */
[----:B------:R-:W2:Y:S01]  /*0020*/  LDC.64 R2, c[0x0][0x210] ;  /* 0x00008400ff027b82 */ /* 0x000ea20000000a00 */
[----:B------:R-:W-:Y:S02]  /*0030*/  CS2R R6, SRZ ;  /* 0x0000000000067805 */ /* 0x000fe4000001ff00 */
[----:B------:R-:W-:Y:S01]  /*0040*/  CS2R R8, SRZ ;  /* 0x0000000000087805 */ /* 0x000fe2000001ff00 */
[----:B------:R-:W3:Y:S01]  /*0050*/  S2R R5, SR_CTAID.X ;  /* 0x0000000000057919 */ /* 0x000ee20000002500 */
[----:B------:R-:W-:Y:S01]  /*0060*/  ULDC.64 UR4, c[0x0][0x208] ;  /* 0x0000820000047ab9 */ /* 0x000fe20000000a00 */
[----:B-1----:R-:W-:Y:S02]  /*0070*/  SHF.L.U32 R0, R0, 0x1, RZ ;  /* 0x0000000100007819 */ /* 0x002fe400000006ff */
[----:B---3--:R-:W-:Y:S02]  /*0080*/  SHF.R.S32.HI R4, RZ, 0x17, R5 ;  /* 0x00000017ff047819 */ /* 0x008fe40000011405 */
[----:B------:R-:W-:-:S02]  /*0090*/  LOP3.LUT R0, R0, 0xfe, RZ, 0xc0, !PT ;  /* 0x000000fe00007812 */ /* 0x000fc400078ec0ff */
[----:B------:R-:W-:Y:S02]  /*00a0*/  SGXT R4, R4, 0x1 ;  /* 0x000000010404781a */ /* 0x000fe40000000200 */
[----:B------:R-:W-:-:S04]  /*00b0*/  LEA R5, R5, R0, 0x8 ;  /* 0x0000000005057211 */ /* 0x000fc800078e40ff */
[CC--:B------:R-:W-:Y:S02]  /*00c0*/  LEA.HI R0, R4.reuse, R5.reuse, RZ, 0x4 ;  /* 0x0000000504007211 */ /* 0x0c0fe400078f20ff */
[-C--:B------:R-:W-:Y:S02]  /*00d0*/  LEA.HI R4, R4, R5.reuse, RZ, 0x6 ;  /* 0x0000000504047211 */ /* 0x080fe400078f30ff */
[----:B------:R-:W-:Y:S02]  /*00e0*/  LOP3.LUT R0, R0, 0xfffffff0, RZ, 0xc0, !PT ;  /* 0xfffffff000007812 */ /* 0x000fe400078ec0ff */
[----:B------:R-:W-:Y:S02]  /*00f0*/  LOP3.LUT R4, R4, 0xffffffc0, RZ, 0xc0, !PT ;  /* 0xffffffc004047812 */ /* 0x000fe400078ec0ff */
[----:B------:R-:W-:Y:S02]  /*0100*/  ISETP.GE.AND P4, PT, R5, 0x100, PT ;  /* 0x000001000500780c */ /* 0x000fe40003f86270 */
[----:B------:R-:W-:-:S04]  /*0110*/  IADD3 R15, R4, R5, -R0 ;  /* 0x00000005040f7210 */ /* 0x000fc80007ffe800 */
[----:B------:R-:W-:Y:S01]  /*0120*/  IADD3 R17, R15, 0x10, RZ ;  /* 0x000000100f117810 */ /* 0x000fe20007ffe0ff */
[--C-:B--2---:R-:W-:Y:S01]  /*0130*/  IMAD.WIDE R12, R15, 0x4, R2.reuse ;  /* 0x000000040f0c7825 */ /* 0x104fe200078e0202 */
[----:B------:R-:W-:Y:S02]  /*0140*/  IADD3 R19, R15, 0x20, RZ ;  /* 0x000000200f137810 */ /* 0x000fe40007ffe0ff */
[----:B------:R-:W-:Y:S01]  /*0150*/  CS2R R10, SRZ ;  /* 0x00000000000a7805 */ /* 0x000fe2000001ff00 */
[--C-:B------:R-:W-:Y:S02]  /*0160*/  IMAD.WIDE R16, R17, 0x4, R2.reuse ;  /* 0x0000000411107825 */ /* 0x100fe400078e0202 */
[----:B------:R1:W2:Y:S02]  /*0170*/  @!P4 LDG.E.EL.64 R8, desc[UR4][R12.64] ;  /* 0x000000040c08c981 */ /* 0x0002a4000c2e1b00 */
[----:B------:R-:W-:Y:S02]  /*0180*/  IMAD.WIDE R18, R19, 0x4, R2 ;  /* 0x0000000413127825 */ /* 0x000fe400078e0202 */
[----:B------:R-:W3:Y:S01]  /*0190*/  @!P4 LDG.E.EL.64 R6, desc[UR4][R16.64] ;  /* 0x000000041006c981 */ /* 0x000ee2000c2e1b00 */
[----:B------:R-:W-:-:S03]  /*01a0*/  IADD3 R21, R15, 0x30, RZ ;  /* 0x000000300f157810 */ /* 0x000fc60007ffe0ff */
[----:B------:R-:W4:Y:S01]  /*01b0*/  @!P4 LDG.E.EL.64 R10, desc[UR4][R18.64] ;  /* 0x00000004120ac981 */ /* 0x000f22000c2e1b00 */
[----:B------:R-:W-:Y:S01]  /*01c0*/  CS2R R14, SRZ ;  /* 0x00000000000e7805 */ /* 0x000fe2000001ff00 */
[----:B------:R-:W-:-:S05]  /*01d0*/  IMAD.WIDE R20, R21, 0x4, R2 ;  /* 0x0000000415147825 */ /* 0x000fca00078e0202 */
[----:B------:R-:W5:Y:S01]  /*01e0*/  @!P4 LDG.E.EL.64 R14, desc[UR4][R20.64] ;  /* 0x00000004140ec981 */ /* 0x000f62000c2e1b00 */
[----:B-1----:R-:W-:Y:S01]  /*01f0*/  CS2R R12, SRZ ;  /* 0x00000000000c7805 */ /* 0x002fe2000001ff00 */
[----:B------:R-:W-:-:S05]  /*0200*/  IMAD.WIDE R2, R5, 0x4, R2 ;  /* 0x0000000405027825 */ /* 0x000fca00078e0202 */
[----:B------:R4:W5:Y:S01]  /*0210*/  @!P4 LDG.E.64 R12, desc[UR4][R2.64] ;  /* 0x00000004020cc981 */ /* 0x000962000c1e1b00 */
[C---:B--2---:R-:W-:Y:S01]  /*0220*/  FADD R4, R8.reuse, 1 ;  /* 0x3f80000008047421 */ /* 0x044fe20000000000 */
[----:B------:R-:W-:Y:S01]  /*0230*/  FMUL R23, R8, R8 ;  /* 0x0000000808177220 */ /* 0x000fe20000400000 */
[C---:B---3--:R-:W-:Y:S01]  /*0240*/  FADD R0, R6.reuse, 1 ;  /* 0x3f80000006007421 */ /* 0x048fe20000000000 */
[----:B------:R-:W-:Y:S01]  /*0250*/  FMUL R17, R6, R6 ;  /* 0x0000000606117220 */ /* 0x000fe20000400000 */
[C---:B------:R-:W-:Y:S01]  /*0260*/  FADD R6, R9.reuse, 1 ;  /* 0x3f80000009067421 */ /* 0x040fe20000000000 */
[----:B------:R-:W-:Y:S01]  /*0270*/  FMUL R9, R9, R9 ;  /* 0x0000000909097220 */ /* 0x000fe20000400000 */
[C---:B----4-:R-:W-:Y:S01]  /*0280*/  FADD R2, R10.reuse, 1 ;  /* 0x3f8000000a027421 */ /* 0x050fe20000000000 */
[----:B------:R-:W-:Y:S01]  /*0290*/  FMUL R3, R10, R10 ;  /* 0x0000000a0a037220 */ /* 0x000fe20000400000 */
[----:B------:R-:W-:Y:S01]  /*02a0*/  FFMA R17, R17, 0.5, R0 ;  /* 0x3f00000011117823 */ /* 0x000fe20000000000 */
[----:B------:R-:W-:Y:S01]  /*02b0*/  FADD R0, R7, 1 ;  /* 0x3f80000007007421 */ /* 0x000fe20000000000 */
[----:B------:R-:W-:Y:S01]  /*02c0*/  FFMA R6, R9, 0.5, R6 ;  /* 0x3f00000009067823 */ /* 0x000fe20000000006 */
[----:B------:R-:W-:Y:S01]  /*02d0*/  FMUL R7, R7, R7 ;  /* 0x0000000707077220 */ /* 0x000fe20000400000 */
[----:B------:R-:W-:Y:S01]  /*02e0*/  FFMA R9, R3, 0.5, R2 ;  /* 0x3f00000003097823 */ /* 0x000fe20000000002 */
[C---:B------:R-:W-:Y:S01]  /*02f0*/  FADD R2, R11.reuse, 1 ;  /* 0x3f8000000b027421 */ /* 0x040fe20000000000 */
[----:B------:R-:W-:Y:S01]  /*0300*/  FMUL R11, R11, R11 ;  /* 0x0000000b0b0b7220 */ /* 0x000fe20000400000 */
[----:B------:R-:W-:Y:S01]  /*0310*/  FFMA R4, R23, 0.5, R4 ;  /* 0x3f00000017047823 */ /* 0x000fe20000000004 */
[----:B------:R-:W-:Y:S01]  /*0320*/  FFMA R7, R7, 0.5, R0 ;  /* 0x3f00000007077823 */ /* 0x000fe20000000000 */
[----:B-----5:R-:W-:Y:S01]  /*0330*/  FADD R0, R14, 1 ;  /* 0x3f8000000e007421 */ /* 0x020fe20000000000 */
[----:B------:R-:W-:Y:S01]  /*0340*/  FFMA R11, R11, 0.5, R2 ;  /* 0x3f0000000b0b7823 */ /* 0x000fe20000000002 */
[C---:B------:R-:W-:Y:S01]  /*0350*/  FADD R2, R15.reuse, 1 ;  /* 0x3f8000000f027421 */ /* 0x040fe20000000000 */
[----:B------:R-:W-:Y:S01]  /*0360*/  FADD R4, R4, R17 ;  /* 0x0000001104047221 */ /* 0x000fe20000000000 */
[----:B------:R-:W-:Y:S01]  /*0370*/  FMUL R3, R14, R14 ;  /* 0x0000000e0e037220 */ /* 0x000fe20000400000 */
[----:B------:R-:W-:Y:S01]  /*0380*/  FADD R6, R6, R7 ;  /* 0x0000000706067221 */ /* 0x000fe20000000000 */
[----:B------:R-:W-:Y:S01]  /*0390*/  FMUL R15, R15, R15 ;  /* 0x0000000f0f0f7220 */ /* 0x000fe20000400000 */
[----:B------:R-:W-:Y:S01]  /*03a0*/  FADD R9, R4, R9 ;  /* 0x0000000904097221 */ /* 0x000fe20000000000 */
[----:B------:R-:W-:Y:S01]  /*03b0*/  FFMA R0, R3, 0.5, R0 ;  /* 0x3f00000003007823 */ /* 0x000fe20000000000 */
[----:B------:R-:W-:Y:S01]  /*03c0*/  FADD R11, R6, R11 ;  /* 0x0000000b060b7221 */ /* 0x000fe20000000000 */
[----:B------:R-:W-:Y:S01]  /*03d0*/  FFMA R2, R15, 0.5, R2 ;  /* 0x3f0000000f027823 */ /* 0x000fe20000000002 */
[----:B------:R-:W-:Y:S01]  /*03e0*/  FADD R4, R13, 1 ;  /* 0x3f8000000d047421 */ /* 0x000fe20000000000 */
[----:B------:R-:W-:Y:S01]  /*03f0*/  FADD R9, R0, R9 ;  /* 0x0000000900097221 */ /* 0x000fe20000000000 */
[----:B------:R-:W-:Y:S01]  /*0400*/  FADD R0, R12, 1 ;  /* 0x3f8000000c007421 */ /* 0x000fe20000000000 */
[----:B------:R-:W-:Y:S01]  /*0410*/  FADD R11, R2, R11 ;  /* 0x0000000b020b7221 */ /* 0x000fe20000000000 */
[----:B------:R-:W-:Y:S01]  /*0420*/  FMUL R7, R12, R12 ;  /* 0x0000000c0c077220 */ /* 0x000fe20000400000 */
[----:B------:R-:W1:Y:S01]  /*0430*/  LDC.64 R2, c[0x0][0x218] ;  /* 0x00008600ff027b82 */ /* 0x000e620000000a00 */
[----:B------:R-:W-:Y:S01]  /*0440*/  FSETP.GT.AND P0, PT, |R9|, 8.50705917302346158658e+37, PT ;  /* 0x7e8000000900780b */ /* 0x000fe20003f04200 */
[----:B------:R-:W-:Y:S01]  /*0450*/  FMUL R13, R13, R13 ;  /* 0x0000000d0d0d7220 */ /* 0x000fe20000400000 */
[----:B------:R-:W-:Y:S01]  /*0460*/  FSETP.GT.AND P1, PT, |R11|, 8.50705917302346158658e+37, PT ;  /* 0x7e8000000b00780b */ /* 0x000fe20003f24200 */
[----:B------:R-:W-:Y:S01]  /*0470*/  FFMA R0, R7, 0.5, R0 ;  /* 0x3f00000007007823 */ /* 0x000fe20000000000 */
[----:B------:R-:W-:Y:S01]  /*0480*/  FSETP.GEU.AND P2, PT, |R9|, 1.175494350822287508e-38, PT ;  /* 0x008000000900780b */ /* 0x000fe20003f4e200 */
[----:B------:R-:W-:Y:S01]  /*0490*/  FFMA R4, R13, 0.5, R4 ;  /* 0x3f0000000d047823 */ /* 0x000fe20000000004 */
[----:B------:R-:W-:-:S07]  /*04a0*/  FSETP.GEU.AND P3, PT, |R11|, 1.175494350822287508e-38, PT ;  /* 0x008000000b00780b */ /* 0x000fce0003f6e200 */
[----:B------:R-:W-:Y:S01]  /*04b0*/  @P0 FMUL R9, R9, 0.25 ;  /* 0x3e80000009090820 */ /* 0x000fe20000400000 */
[----:B------:R-:W-:Y:S01]  /*04c0*/  @P0 FMUL R0, R0, 0.25 ;  /* 0x3e80000000000820 */ /* 0x000fe20000400000 */
[----:B------:R-:W-:Y:S01]  /*04d0*/  @P1 FMUL R11, R11, 0.25 ;  /* 0x3e8000000b0b1820 */ /* 0x000fe20000400000 */
[----:B------:R-:W-:Y:S01]  /*04e0*/  @P1 FMUL R4, R4, 0.25 ;  /* 0x3e80000004041820 */ /* 0x000fe20000400000 */
[----:B------:R-:W-:Y:S01]  /*04f0*/  @!P2 FMUL R9, R9, 16777216 ;  /* 0x4b8000000909a820 */ /* 0x000fe20000400000 */
[----:B------:R-:W-:Y:S01]  /*0500*/  @!P2 FMUL R0, R0, 16777216 ;  /* 0x4b8000000000a820 */ /* 0x000fe20000400000 */
[----:B------:R-:W-:Y:S01]  /*0510*/  @!P3 FMUL R11, R11, 16777216 ;  /* 0x4b8000000b0bb820 */ /* 0x000fe20000400000 */
[----:B------:R-:W-:-:S03]  /*0520*/  @!P3 FMUL R4, R4, 16777216 ;  /* 0x4b8000000404b820 */ /* 0x000fc60000400000 */
[----:B------:R-:W2:Y:S01]  /*0530*/  MUFU.RCP R9, R9 ;  /* 0x0000000900097308 */ /* 0x000ea20000001000 */
[----:B-1----:R-:W-:-:S07]  /*0540*/  IMAD.WIDE R2, R5, 0x4, R2 ;  /* 0x0000000405027825 */ /* 0x002fce00078e0202 */
[----:B------:R-:W1:Y:S01]  /*0550*/  MUFU.RCP R11, R11 ;  /* 0x0000000b000b7308 */ /* 0x000e620000001000 */
[----:B--2---:R-:W-:Y:S01]  /*0560*/  FMUL R6, R9, R0 ;  /* 0x0000000009067220 */ /* 0x004fe20000400000 */
[----:B-1----:R-:W-:Y:S01]  /*0570*/  FMUL R7, R11, R4 ;  /* 0x000000040b077220 */ /* 0x002fe20000400000 */
[----:B------:R-:W-:Y:S06]  /*0580*/  @P4 EXIT ;  /* 0x000000000000494d */ /* 0x000fec0003800000 */
[----:B------:R-:W-:Y:S01]  /*0590*/  STG.E.64 desc[UR4][R2.64], R6 ;  /* 0x0000000602007986 */ /* 0x000fe2000c101b04 */
[----:B------:R-:W-:Y:S05]  /*05a0*/  EXIT ;  /* 0x000000000000794d */ /* 0x000fea0003800000 */
.L_x_0:
[----:B------:R-:W-:-:S00]  /*05b0*/  BRA `(.L_x_0) ;  /* 0xfffffffc00fc7947 */ /* 0x000fc0000383ffff */
[----:B------:R-:W-:-:S00]  /*05c0*/  NOP ;  /* 0x0000000000007918 */ /* 0x000fc00000000000 */
        /* <DEDUP_REMOVED lines=11> */
.L_x_1:


//--------------------- .nv.constant0.triton_poi_fused_add_div_ones_like_pow_sum_0 --------------------------
	.section	.nv.constant0.triton_poi_fused_add_div_ones_like_pow_sum_0,"a",@progbits
	.sectionflags	@""
	.align	4
.nv.constant0.triton_poi_fused_add_div_ones_like_pow_sum_0:
	.zero		548
